	.headerflags	@"EF_CUDA_TEXMODE_UNIFIED EF_CUDA_64BIT_ADDRESS EF_CUDA_ACCELERATORS EF_CUDA_SM90 EF_CUDA_VIRTUAL_SM(EF_CUDA_SM90)"
	.elftype	@"ET_EXEC"


//--------------------- .nv.info                  --------------------------
	.section	.nv.info,"",@"SHT_CUDA_INFO"
	.align	4


	//----- nvinfo : EIATTR_REGCOUNT
	.align		4
        /*0000*/ 	.byte	0x04, 0x2f
        /*0002*/ 	.short	(.L_1 - .L_0)
	.align		4
.L_0:
        /*0004*/ 	.word	index@(triton_poi_fused__adaptive_avg_pool2d_0)
        /*0008*/ 	.word	0x00000012


	//----- nvinfo : EIATTR_MIN_STACK_SIZE
	.align		4
.L_1:
        /*000c*/ 	.byte	0x04, 0x12
        /*000e*/ 	.short	(.L_3 - .L_2)
	.align		4
.L_2:
        /*0010*/ 	.word	index@(triton_poi_fused__adaptive_avg_pool2d_0)
        /*0014*/ 	.word	0x00000000


	//----- nvinfo : EIATTR_FRAME_SIZE
	.align		4
.L_3:
        /*0018*/ 	.byte	0x04, 0x11
        /*001a*/ 	.short	(.L_5 - .L_4)
	.align		4
.L_4:
        /*001c*/ 	.word	index@(triton_poi_fused__adaptive_avg_pool2d_0)
        /*0020*/ 	.word	0x00000000


	//----- nvinfo : EIATTR_MIN_STACK_SIZE
	.align		4
.L_5:
        /*0024*/ 	.byte	0x04, 0x12
        /*0026*/ 	.short	(.L_7 - .L_6)
	.align		4
.L_6:
        /*0028*/ 	.word	index@(triton_poi_fused__adaptive_avg_pool2d_0)
        /*002c*/ 	.word	0x00000000
.L_7:


//--------------------- .nv.info.triton_poi_fused__adaptive_avg_pool2d_0 --------------------------
	.section	.nv.info.triton_poi_fused__adaptive_avg_pool2d_0,"",@"SHT_CUDA_INFO"
	.sectionflags	@""
	.align	4


	//----- nvinfo : EIATTR_CUDA_API_VERSION
	.align		4
        /*0000*/ 	.byte	0x04, 0x37
        /*0002*/ 	.short	(.L_9 - .L_8)
.L_8:
        /*0004*/ 	.word	0x0000007c


	//----- nvinfo : EIATTR_KPARAM_INFO
	.align		4
.L_9:
        /*0008*/ 	.byte	0x04, 0x17
        /*000a*/ 	.short	(.L_11 - .L_10)
.L_10:
        /*000c*/ 	.word	0x00000000
        /*0010*/ 	.short	0x0002
        /*0012*/ 	.short	0x0010
        /*0014*/ 	.byte	0x00, 0xf0, 0x11, 0x00


	//----- nvinfo : EIATTR_KPARAM_INFO
	.align		4
.L_11:
        /*0018*/ 	.byte	0x04, 0x17
        /*001a*/ 	.short	(.L_13 - .L_12)
.L_12:
        /*001c*/ 	.word	0x00000000
        /*0020*/ 	.short	0x0001
        /*0022*/ 	.short	0x0008
        /*0024*/ 	.byte	0x00, 0xf4, 0x21, 0x00


	//----- nvinfo : EIATTR_KPARAM_INFO
	.align		4
.L_13:
        /*0028*/ 	.byte	0x04, 0x17
        /*002a*/ 	.short	(.L_15 - .L_14)
.L_14:
        /*002c*/ 	.word	0x00000000
        /*0030*/ 	.short	0x0000
        /*0032*/ 	.short	0x0000
        /*0034*/ 	.byte	0x00, 0xf4, 0x21, 0x00


	//----- nvinfo : EIATTR_SPARSE_MMA_MASK
	.align		4
.L_15:
        /*0038*/ 	.byte	0x03, 0x50
        /*003a*/ 	.short	0x0000


	//----- nvinfo : EIATTR_MAXREG_COUNT
	.align		4
        /*003c*/ 	.byte	0x03, 0x1b
        /*003e*/ 	.short	0x00ff


	//----- nvinfo : EIATTR_EXIT_INSTR_OFFSETS
	.align		4
        /*0040*/ 	.byte	0x04, 0x1c
        /*0042*/ 	.short	(.L_17 - .L_16)


	//   ....[0]....
.L_16:
        /*0044*/ 	.word	0x00000390


	//   ....[1]....
        /*0048*/ 	.word	0x000003c0


	//----- nvinfo : EIATTR_REQNTID
	.align		4
.L_17:
        /*004c*/ 	.byte	0x04, 0x10
        /*004e*/ 	.short	(.L_19 - .L_18)
.L_18:
        /*0050*/ 	.word	0x00000080
        /*0054*/ 	.word	0x00000001
        /*0058*/ 	.word	0x00000001


	//----- nvinfo : EIATTR_CBANK_PARAM_SIZE
	.align		4
.L_19:
        /*005c*/ 	.byte	0x03, 0x19
        /*005e*/ 	.short	0x0014


	//----- nvinfo : EIATTR_PARAM_CBANK
	.align		4
        /*0060*/ 	.byte	0x04, 0x0a
        /*0062*/ 	.short	(.L_21 - .L_20)
	.align		4
.L_20:
        /*0064*/ 	.word	index@(.nv.constant0.triton_poi_fused__adaptive_avg_pool2d_0)
        /*0068*/ 	.short	0x0210
        /*006a*/ 	.short	0x0014


	//----- nvinfo : EIATTR_SW_WAR
	.align		4
.L_21:
        /*006c*/ 	.byte	0x04, 0x36
        /*006e*/ 	.short	(.L_23 - .L_22)
.L_22:
        /*0070*/ 	.word	0x00000008
.L_23:


//--------------------- .nv.callgraph             --------------------------
	.section	.nv.callgraph,"",@"SHT_CUDA_CALLGRAPH"
	.align	4
	.sectionentsize	8
	.align		4
        /*0000*/ 	.word	0x00000000
	.align		4
        /*0004*/ 	.word	0xffffffff
	.align		4
        /*0008*/ 	.word	0x00000000
	.align		4
        /*000c*/ 	.word	0xfffffffe
	.align		4
        /*0010*/ 	.word	0x00000000
	.align		4
        /*0014*/ 	.word	0xfffffffd
	.align		4
        /*0018*/ 	.word	0x00000000
	.align		4
        /*001c*/ 	.word	0xfffffffc


//--------------------- .text.triton_poi_fused__adaptive_avg_pool2d_0 --------------------------
	.section	.text.triton_poi_fused__adaptive_avg_pool2d_0,"ax",@progbits
	.align	128
        .global         triton_poi_fused__adaptive_avg_pool2d_0
        .type           triton_poi_fused__adaptive_avg_pool2d_0,@function
        .size           triton_poi_fused__adaptive_avg_pool2d_0,(.L_x_1 - triton_poi_fused__adaptive_avg_pool2d_0)
        .other          triton_poi_fused__adaptive_avg_pool2d_0,@"STO_CUDA_ENTRY STV_DEFAULT"
triton_poi_fused__adaptive_avg_pool2d_0:
.text.triton_poi_fused__adaptive_avg_pool2d_0:
[----:B------:R-:W0:Y:S02]  /*0000*/  LDC R1, c[0x0][0x28] ;  /* 0x00000a00ff017b82 */ /* 0x000e240000000800 */
[----:B------:R-:W1:Y:S01]  /*0010*/  S2R R0, SR_TID.X ;  /* 0x0000000000007919 */ /* 0x000e620000002100 */
[----:B------:R-:W-:Y:S01]  /*0020*/  CS2R R12, SRZ ;  /* 0x00000000000c7805 */ /* 0x000fe2000001ff00 */
[----:B------:R-:W-:Y:S01]  /*0030*/  ULDC.64 UR4, c[0x0][0x208] ;  /* 0x0000820000047ab9 */ /* 0x000fe20000000a00 */
[----:B------:R-:W2:Y:S01]  /*0040*/  S2R R3, SR_CTAID.X ;  /* 0x0000000000037919 */ /* 0x000ea20000002500 */
[----:B-1----:R-:W-:-:S05]  /*0050*/  LOP3.LUT R0, R0, 0x7f, RZ, 0xc0, !PT ;  /* 0x0000007f00007812 */ /* 0x002fca00078ec0ff */
[----:B--2---:R-:W-:-:S04]  /*0060*/  IMAD R0, R3, 0x80, R0 ;  /* 0x0000008003007824 */ /* 0x004fc800078e0200 */
[C---:B------:R-:W-:Y:S01]  /*0070*/  IMAD.HI R2, R0.reuse, 0x55555556, RZ ;  /* 0x5555555600027827 */ /* 0x040fe200078e02ff */
[----:B------:R-:W-:-:S04]  /*0080*/  ISETP.GE.AND P0, PT, R0, 0x90, PT ;  /* 0x000000900000780c */ /* 0x000fc80003f06270 */
[----:B------:R-:W-:-:S05]  /*0090*/  LEA.HI R3, R2, R2, RZ, 0x1 ;  /* 0x0000000202037211 */ /* 0x000fca00078f08ff */
[----:B------:R-:W-:-:S04]  /*00a0*/  IMAD.HI R2, R3, 0x55555556, RZ ;  /* 0x5555555603027827 */ /* 0x000fc800078e02ff */
[----:B------:R-:W-:Y:S01]  /*00b0*/  IMAD R4, R3, -0x3, R0 ;  /* 0xfffffffd03047824 */ /* 0x000fe200078e0200 */
[----:B------:R-:W-:-:S03]  /*00c0*/  LEA.HI R2, R2, R2, RZ, 0x1 ;  /* 0x0000000202027211 */ /* 0x000fc600078f08ff */
[----:B------:R-:W-:Y:S02]  /*00d0*/  IMAD.SHL.U32 R4, R4, 0x4, RZ ;  /* 0x0000000404047824 */ /* 0x000fe400078e00ff */
[----:B------:R-:W-:-:S03]  /*00e0*/  IMAD R2, R2, -0x3, R3 ;  /* 0xfffffffd02027824 */ /* 0x000fc600078e0203 */
[----:B------:R-:W-:Y:S01]  /*00f0*/  PRMT R3, R4, 0x8880, RZ ;  /* 0x0000888004037816 */ /* 0x000fe200000000ff */
[----:B------:R-:W-:-:S05]  /*0100*/  IMAD.SHL.U32 R2, R2, 0x4, RZ ;  /* 0x0000000402027824 */ /* 0x000fca00078e00ff */
[----:B------:R-:W-:Y:S01]  /*0110*/  PRMT R4, R2, 0x8880, RZ ;  /* 0x0000888002047816 */ /* 0x000fe200000000ff */
[----:B------:R-:W-:-:S04]  /*0120*/  IMAD R2, R3, 0x56, RZ ;  /* 0x0000005603027824 */ /* 0x000fc800078e02ff */
[----:B------:R-:W-:Y:S01]  /*0130*/  IMAD R4, R4, 0x56, RZ ;  /* 0x0000005604047824 */ /* 0x000fe200078e02ff */
[----:B------:R-:W-:Y:S02]  /*0140*/  LOP3.LUT R6, R2, 0xffff, RZ, 0xc0, !PT ;  /* 0x0000ffff02067812 */ /* 0x000fe400078ec0ff */
[----:B------:R-:W1:Y:S02]  /*0150*/  LDC.64 R2, c[0x0][0x210] ;  /* 0x00008400ff027b82 */ /* 0x000e640000000a00 */
[----:B------:R-:W-:Y:S02]  /*0160*/  SHF.R.U32.HI R5, RZ, 0xf, R6 ;  /* 0x0000000fff057819 */ /* 0x000fe40000011606 */
[----:B------:R-:W-:Y:S01]  /*0170*/  LOP3.LUT R9, R4, 0xffff, RZ, 0xc0, !PT ;  /* 0x0000ffff04097812 */ /* 0x000fe200078ec0ff */
[----:B------:R-:W-:Y:S01]  /*0180*/  IMAD.HI R4, R0, 0x38e38e39, RZ ;  /* 0x38e38e3900047827 */ /* 0x000fe200078e02ff */
[----:B------:R-:W-:Y:S02]  /*0190*/  LEA.HI R5, R6, R5, RZ, 0x18 ;  /* 0x0000000506057211 */ /* 0x000fe400078fc0ff */
[----:B------:R-:W-:-:S02]  /*01a0*/  SHF.R.U32.HI R6, RZ, 0xf, R9 ;  /* 0x0000000fff067819 */ /* 0x000fc40000011609 */
[----:B------:R-:W-:Y:S02]  /*01b0*/  LOP3.LUT R7, R5, 0xffff, RZ, 0xc0, !PT ;  /* 0x0000ffff05077812 */ /* 0x000fe400078ec0ff */
[----:B------:R-:W-:Y:S02]  /*01c0*/  SHF.R.U32.HI R5, RZ, 0x1, R4 ;  /* 0x00000001ff057819 */ /* 0x000fe40000011604 */
[----:B------:R-:W-:Y:S02]  /*01d0*/  PRMT R7, R7, 0x8880, RZ ;  /* 0x0000888007077816 */ /* 0x000fe400000000ff */
[----:B------:R-:W-:Y:S02]  /*01e0*/  LEA.HI R5, R4, R5, RZ, 0x1 ;  /* 0x0000000504057211 */ /* 0x000fe400078f08ff */
[----:B------:R-:W-:Y:S01]  /*01f0*/  LEA.HI R6, R9, R6, RZ, 0x18 ;  /* 0x0000000609067211 */ /* 0x000fe200078fc0ff */
[----:B------:R-:W-:-:S03]  /*0200*/  IMAD.MOV.U32 R4, RZ, RZ, R7 ;  /* 0x000000ffff047224 */ /* 0x000fc600078e0007 */
[----:B------:R-:W-:Y:S02]  /*0210*/  PRMT R9, R6, 0x8880, RZ ;  /* 0x0000888006097816 */ /* 0x000fe400000000ff */
[----:B------:R-:W-:-:S05]  /*0220*/  LEA R4, R5, R4, 0x4 ;  /* 0x0000000405047211 */ /* 0x000fca00078e20ff */
[----:B------:R-:W-:-:S04]  /*0230*/  IMAD R9, R9, 0x4, R4 ;  /* 0x0000000409097824 */ /* 0x000fc800078e0204 */
[C---:B------:R-:W-:Y:S01]  /*0240*/  VIADD R7, R9.reuse, 0x1 ;  /* 0x0000000109077836 */ /* 0x040fe20000000000 */
[----:B------:R-:W-:Y:S01]  /*0250*/  IADD3 R11, R9, 0x4, RZ ;  /* 0x00000004090b7810 */ /* 0x000fe20007ffe0ff */
[C---:B------:R-:W-:Y:S02]  /*0260*/  VIADD R15, R9.reuse, 0x5 ;  /* 0x00000005090f7836 */ /* 0x040fe40000000000 */
[----:B-1----:R-:W-:-:S04]  /*0270*/  IMAD.WIDE R4, R9, 0x4, R2 ;  /* 0x0000000409047825 */ /* 0x002fc800078e0202 */
[--C-:B------:R-:W-:Y:S01]  /*0280*/  IMAD.WIDE R6, R7, 0x4, R2.reuse ;  /* 0x0000000407067825 */ /* 0x100fe200078e0202 */
[----:B------:R1:W2:Y:S03]  /*0290*/  @!P0 LDG.E R12, desc[UR4][R4.64] ;  /* 0x00000004040c8981 */ /* 0x0002a6000c1e1900 */
[--C-:B------:R-:W-:Y:S01]  /*02a0*/  IMAD.WIDE R8, R11, 0x4, R2.reuse ;  /* 0x000000040b087825 */ /* 0x100fe200078e0202 */
[----:B------:R-:W3:Y:S01]  /*02b0*/  @!P0 LDG.E R13, desc[UR4][R6.64] ;  /* 0x00000004060d8981 */ /* 0x000ee2000c1e1900 */
[----:B------:R-:W1:Y:S02]  /*02c0*/  LDC.64 R10, c[0x0][0x218] ;  /* 0x00008600ff0a7b82 */ /* 0x000e640000000a00 */
[----:B------:R-:W-:Y:S01]  /*02d0*/  IMAD.WIDE R2, R15, 0x4, R2 ;  /* 0x000000040f027825 */ /* 0x000fe200078e0202 */
[----:B------:R-:W-:-:S06]  /*02e0*/  CS2R R14, SRZ ;  /* 0x00000000000e7805 */ /* 0x000fcc000001ff00 */
[----:B------:R-:W4:Y:S04]  /*02f0*/  @!P0 LDG.E R14, desc[UR4][R8.64] ;  /* 0x00000004080e8981 */ /* 0x000f28000c1e1900 */
[----:B------:R-:W5:Y:S01]  /*0300*/  @!P0 LDG.E R15, desc[UR4][R2.64] ;  /* 0x00000004020f8981 */ /* 0x000f62000c1e1900 */
[----:B-1----:R-:W-:Y:S01]  /*0310*/  IMAD.WIDE R4, R0, 0x4, R10 ;  /* 0x0000000400047825 */ /* 0x002fe200078e020a */
[----:B--2---:R-:W-:Y:S02]  /*0320*/  SEL R12, R12, RZ, !P0 ;  /* 0x000000ff0c0c7207 */ /* 0x004fe40004000000 */
[----:B---3--:R-:W-:-:S05]  /*0330*/  SEL R13, R13, RZ, !P0 ;  /* 0x000000ff0d0d7207 */ /* 0x008fca0004000000 */
[----:B------:R-:W-:Y:S01]  /*0340*/  FADD R13, R12, R13 ;  /* 0x0000000d0c0d7221 */ /* 0x000fe20000000000 */
[----:B----4-:R-:W-:Y:S02]  /*0350*/  SEL R14, R14, RZ, !P0 ;  /* 0x000000ff0e0e7207 */ /* 0x010fe40004000000 */
[----:B-----5:R-:W-:-:S03]  /*0360*/  SEL R15, R15, RZ, !P0 ;  /* 0x000000ff0f0f7207 */ /* 0x020fc60004000000 */
[----:B------:R-:W-:-:S04]  /*0370*/  FADD R14, R13, R14 ;  /* 0x0000000e0d0e7221 */ /* 0x000fc80000000000 */
[----:B------:R-:W-:Y:S01]  /*0380*/  FADD R15, R14, R15 ;  /* 0x0000000f0e0f7221 */ /* 0x000fe20000000000 */
[----:B------:R-:W-:Y:S06]  /*0390*/  @P0 EXIT ;  /* 0x000000000000094d */ /* 0x000fec0003800000 */
[----:B------:R-:W-:-:S05]  /*03a0*/  FMUL R15, R15, 0.25 ;  /* 0x3e8000000f0f7820 */ /* 0x000fca0000400000 */
[----:B------:R-:W-:Y:S01]  /*03b0*/  STG.E desc[UR4][R4.64], R15 ;  /* 0x0000000f04007986 */ /* 0x000fe2000c101904 */
[----:B------:R-:W-:Y:S05]  /*03c0*/  EXIT ;  /* 0x000000000000794d */ /* 0x000fea0003800000 */
.L_x_0:
[----:B------:R-:W-:-:S00]  /*03d0*/  BRA `(.L_x_0) ;  /* 0xfffffffc00fc7947 */ /* 0x000fc0000383ffff */
[----:B------:R-:W-:-:S00]  /*03e0*/  NOP ;  /* 0x0000000000007918 */ /* 0x000fc00000000000 */
        /* <DEDUP_REMOVED lines=9> */
.L_x_1:


//--------------------- .nv.constant0.triton_poi_fused__adaptive_avg_pool2d_0 --------------------------
	.section	.nv.constant0.triton_poi_fused__adaptive_avg_pool2d_0,"a",@progbits
	.sectionflags	@""
	.align	4
.nv.constant0.triton_poi_fused__adaptive_avg_pool2d_0:
	.zero		548
